//
// Generated by NVIDIA NVVM Compiler
//
// Compiler Build ID: CL-36424714
// Cuda compilation tools, release 13.0, V13.0.88
// Based on NVVM 20.0.0
//

.version 9.0
.target sm_100
.address_size 64

	// .globl	_Z9stencil1dPiS_
// _ZZ9stencil1dPiS_E4temp has been demoted

.visible .entry _Z9stencil1dPiS_(
	.param .u64 .ptr .align 1 _Z9stencil1dPiS__param_0,
	.param .u64 .ptr .align 1 _Z9stencil1dPiS__param_1
)
{
	.reg .pred 	%p<2>;
	.reg .b32 	%r<28>;
	.reg .b64 	%rd<9>;
	// demoted variable
	.shared .align 4 .b8 _ZZ9stencil1dPiS_E4temp[544];
	ld.param.u64 	%rd3, [_Z9stencil1dPiS__param_0];
	ld.param.u64 	%rd2, [_Z9stencil1dPiS__param_1];
	cvta.to.global.u64 	%rd4, %rd3;
	mov.u32 	%r3, %tid.x;
	mov.u32 	%r4, %ctaid.x;
	mov.u32 	%r5, %ntid.x;
	mad.lo.s32 	%r1, %r4, %r5, %r3;
	mul.wide.s32 	%rd5, %r1, 4;
	add.s64 	%rd1, %rd4, %rd5;
	ld.global.u32 	%r6, [%rd1];
	shl.b32 	%r7, %r3, 2;
	mov.u32 	%r8, _ZZ9stencil1dPiS_E4temp;
	add.s32 	%r2, %r8, %r7;
	st.shared.u32 	[%r2+16], %r6;
	setp.gt.u32 	%p1, %r3, 3;
	@%p1 bra 	$L__BB0_2;
	ld.global.u32 	%r9, [%rd1+-16];
	st.shared.u32 	[%r2], %r9;
	ld.global.u32 	%r10, [%rd1+512];
	st.shared.u32 	[%r2+528], %r10;
$L__BB0_2:
	bar.sync 	0;
	ld.shared.u32 	%r11, [%r2];
	ld.shared.u32 	%r12, [%r2+4];
	add.s32 	%r13, %r12, %r11;
	ld.shared.u32 	%r14, [%r2+8];
	add.s32 	%r15, %r14, %r13;
	ld.shared.u32 	%r16, [%r2+12];
	add.s32 	%r17, %r16, %r15;
	ld.shared.u32 	%r18, [%r2+16];
	add.s32 	%r19, %r18, %r17;
	ld.shared.u32 	%r20, [%r2+20];
	add.s32 	%r21, %r20, %r19;
	ld.shared.u32 	%r22, [%r2+24];
	add.s32 	%r23, %r22, %r21;
	ld.shared.u32 	%r24, [%r2+28];
	add.s32 	%r25, %r24, %r23;
	ld.shared.u32 	%r26, [%r2+32];
	add.s32 	%r27, %r26, %r25;
	cvta.to.global.u64 	%rd6, %rd2;
	add.s64 	%rd8, %rd6, %rd5;
	st.global.u32 	[%rd8], %r27;
	ret;

}


// ===== COMPILED SASS (sm_100) =====

	.target	sm_100

	.elftype	@"ET_EXEC"


//--------------------- .note.nv.tkinfo           --------------------------
	.section	.note.nv.tkinfo,"",@"SHT_NOTE"
	.sectionflags	@"SHF_NOTE_NV_TKINFO"
	.tkinfo
        /*0018*/ 	.word	0x00000002
        /*0030*/ 	.string	""
        /*0030*/ 	.string	"ptxas"
        /*0030*/ 	.string	"Cuda compilation tools, release 13.0, V13.0.88"
        /*0030*/ 	.string	"Build cuda_13.0.r13.0/compiler.36424714_0"
        /*0030*/ 	.string	"-arch sm_100 -m 64 "



//--------------------- .note.nv.cuinfo           --------------------------
	.section	.note.nv.cuinfo,"",@"SHT_NOTE"
	.sectionflags	@"SHF_NOTE_NV_CUINFO"
        /*0018*/ 	.short	0x0002
        /*001a*/ 	.short	0x0064
        /*001c*/ 	.short	0x0082
	.zero		2


//--------------------- .nv.info                  --------------------------
	.section	.nv.info,"",@"SHT_CUDA_INFO"
	.align	4


	//----- nvinfo : EIATTR_REGCOUNT
	.align		4
        /*0000*/ 	.byte	0x04, 0x2f
        /*0002*/ 	.short	(.L_1 - .L_0)
	.align		4
.L_0:
        /*0004*/ 	.word	index@(_Z9stencil1dPiS_)
        /*0008*/ 	.word	0x00000012


	//----- nvinfo : EIATTR_FRAME_SIZE
	.align		4
.L_1:
        /*000c*/ 	.byte	0x04, 0x11
        /*000e*/ 	.short	(.L_3 - .L_2)
	.align		4
.L_2:
        /*0010*/ 	.word	index@(_Z9stencil1dPiS_)
        /*0014*/ 	.word	0x00000000


	//----- nvinfo : EIATTR_MIN_STACK_SIZE
	.align		4
.L_3:
        /*0018*/ 	.byte	0x04, 0x12
        /*001a*/ 	.short	(.L_5 - .L_4)
	.align		4
.L_4:
        /*001c*/ 	.word	index@(_Z9stencil1dPiS_)
        /*0020*/ 	.word	0x00000000
.L_5:


//--------------------- .nv.compat                --------------------------
	.section	.nv.compat,"",@"SHT_CUDA_COMPAT_INFO"
	.align	4
        /*0000*/ 	.byte	0x02, 0x09, 0x00, 0x00, 0x02, 0x02, 0x01, 0x00, 0x02, 0x05, 0x05, 0x00, 0x03, 0x07, 0x01, 0x01
        /*0010*/ 	.byte	0x02, 0x03, 0x00, 0x00, 0x02, 0x06, 0x01, 0x00, 0x04, 0x0b, 0x08, 0x00, 0x09, 0x00, 0x00, 0x00
        /*0020*/ 	.byte	0x00, 0x00, 0x00, 0x00


//--------------------- .nv.info._Z9stencil1dPiS_ --------------------------
	.section	.nv.info._Z9stencil1dPiS_,"",@"SHT_CUDA_INFO"
	.sectionflags	@""
	.align	4


	//----- nvinfo : EIATTR_CUDA_API_VERSION
	.align		4
        /*0000*/ 	.byte	0x04, 0x37
        /*0002*/ 	.short	(.L_7 - .L_6)
.L_6:
        /*0004*/ 	.word	0x00000082


	//----- nvinfo : EIATTR_KPARAM_INFO
	.align		4
.L_7:
        /*0008*/ 	.byte	0x04, 0x17
        /*000a*/ 	.short	(.L_9 - .L_8)
.L_8:
        /*000c*/ 	.word	0x00000000
        /*0010*/ 	.short	0x0001
        /*0012*/ 	.short	0x0008
        /*0014*/ 	.byte	0x00, 0xf5, 0x21, 0x00


	//----- nvinfo : EIATTR_KPARAM_INFO
	.align		4
.L_9:
        /*0018*/ 	.byte	0x04, 0x17
        /*001a*/ 	.short	(.L_11 - .L_10)
.L_10:
        /*001c*/ 	.word	0x00000000
        /*0020*/ 	.short	0x0000
        /*0022*/ 	.short	0x0000
        /*0024*/ 	.byte	0x00, 0xf5, 0x21, 0x00


	//----- nvinfo : EIATTR_SPARSE_MMA_MASK
	.align		4
.L_11:
        /*0028*/ 	.byte	0x03, 0x50
        /*002a*/ 	.short	0x0000


	//----- nvinfo : EIATTR_MAXREG_COUNT
	.align		4
        /*002c*/ 	.byte	0x03, 0x1b
        /*002e*/ 	.short	0x00ff


	//----- nvinfo : EIATTR_NUM_BARRIERS
	.align		4
        /*0030*/ 	.byte	0x02, 0x4c
        /*0032*/ 	.byte	0x01
	.zero		1


	//----- nvinfo : EIATTR_MERCURY_ISA_VERSION
	.align		4
        /*0034*/ 	.byte	0x03, 0x5f
        /*0036*/ 	.short	0x0101


	//----- nvinfo : EIATTR_VRC_CTA_INIT_COUNT
	.align		4
        /*0038*/ 	.byte	0x02, 0x4a
	.zero		1
	.zero		1


	//----- nvinfo : EIATTR_EXIT_INSTR_OFFSETS
	.align		4
        /*003c*/ 	.byte	0x04, 0x1c
        /*003e*/ 	.short	(.L_13 - .L_12)


	//   ....[0]....
.L_12:
        /*0040*/ 	.word	0x00000240


	//----- nvinfo : EIATTR_CBANK_PARAM_SIZE
	.align		4
.L_13:
        /*0044*/ 	.byte	0x03, 0x19
        /*0046*/ 	.short	0x0010


	//----- nvinfo : EIATTR_PARAM_CBANK
	.align		4
        /*0048*/ 	.byte	0x04, 0x0a
        /*004a*/ 	.short	(.L_15 - .L_14)
	.align		4
.L_14:
        /*004c*/ 	.word	index@(.nv.constant0._Z9stencil1dPiS_)
        /*0050*/ 	.short	0x0380
        /*0052*/ 	.short	0x0010


	//----- nvinfo : EIATTR_SW_WAR
	.align		4
.L_15:
        /*0054*/ 	.byte	0x04, 0x36
        /*0056*/ 	.short	(.L_17 - .L_16)
.L_16:
        /*0058*/ 	.word	0x00000008
.L_17:


//--------------------- .nv.callgraph             --------------------------
	.section	.nv.callgraph,"",@"SHT_CUDA_CALLGRAPH"
	.align	4
	.sectionentsize	8
	.align		4
        /*0000*/ 	.word	0x00000000
	.align		4
        /*0004*/ 	.word	0xffffffff
	.align		4
        /*0008*/ 	.word	0x00000000
	.align		4
        /*000c*/ 	.word	0xfffffffe
	.align		4
        /*0010*/ 	.word	0x00000000
	.align		4
        /*0014*/ 	.word	0xfffffffd
	.align		4
        /*0018*/ 	.word	0x00000000
	.align		4
        /*001c*/ 	.word	0xfffffffc


//--------------------- .text._Z9stencil1dPiS_    --------------------------
	.section	.text._Z9stencil1dPiS_,"ax",@progbits
	.align	128
        .global         _Z9stencil1dPiS_
        .type           _Z9stencil1dPiS_,@function
        .size           _Z9stencil1dPiS_,(.L_x_1 - _Z9stencil1dPiS_)
        .other          _Z9stencil1dPiS_,@"STO_CUDA_ENTRY STV_DEFAULT"
_Z9stencil1dPiS_:
.text._Z9stencil1dPiS_:
[----:B------:R-:W-:Y:S01]  /*0000*/  LDC R1, c[0x0][0x37c] ;  /* 0x0000df00ff017b82 */ /* 0x000fe20000000800 */
[----:B------:R-:W0:Y:S07]  /*0010*/  S2R R7, SR_TID.X ;  /* 0x0000000000077919 */ /* 0x000e2e0000002100 */
[----:B------:R-:W1:Y:S01]  /*0020*/  S2UR UR4, SR_CTAID.X ;  /* 0x00000000000479c3 */ /* 0x000e620000002500 */
[----:B------:R-:W2:Y:S07]  /*0030*/  LDCU.64 UR6, c[0x0][0x358] ;  /* 0x00006b00ff0677ac */ /* 0x000eae0008000a00 */
[----:B------:R-:W1:Y:S08]  /*0040*/  LDC R0, c[0x0][0x360] ;  /* 0x0000d800ff007b82 */ /* 0x000e700000000800 */
[----:B------:R-:W3:Y:S01]  /*0050*/  LDC.64 R2, c[0x0][0x380] ;  /* 0x0000e000ff027b82 */ /* 0x000ee20000000a00 */
[----:B0-----:R-:W-:Y:S01]  /*0060*/  ISETP.GT.U32.AND P0, PT, R7, 0x3, PT ;  /* 0x000000030700780c */ /* 0x001fe20003f04070 */
[----:B-1----:R-:W-:-:S04]  /*0070*/  IMAD R5, R0, UR4, R7 ;  /* 0x0000000400057c24 */ /* 0x002fc8000f8e0207 */
[----:B---3--:R-:W-:-:S05]  /*0080*/  IMAD.WIDE R2, R5, 0x4, R2 ;  /* 0x0000000405027825 */ /* 0x008fca00078e0202 */
[----:B--2---:R-:W2:Y:S04]  /*0090*/  LDG.E R0, desc[UR6][R2.64] ;  /* 0x0000000602007981 */ /* 0x004ea8000c1e1900 */
[----:B------:R-:W3:Y:S04]  /*00a0*/  @!P0 LDG.E R4, desc[UR6][R2.64+-0x10] ;  /* 0xfffff00602048981 */ /* 0x000ee8000c1e1900 */
[----:B------:R0:W4:Y:S01]  /*00b0*/  @!P0 LDG.E R6, desc[UR6][R2.64+0x200] ;  /* 0x0002000602068981 */ /* 0x000122000c1e1900 */
[----:B------:R-:W1:Y:S01]  /*00c0*/  S2UR UR5, SR_CgaCtaId ;  /* 0x00000000000579c3 */ /* 0x000e620000008800 */
[----:B------:R-:W-:-:S07]  /*00d0*/  UMOV UR4, 0x400 ;  /* 0x0000040000047882 */ /* 0x000fce0000000000 */
[----:B0-----:R-:W0:Y:S01]  /*00e0*/  LDC.64 R2, c[0x0][0x388] ;  /* 0x0000e200ff027b82 */ /* 0x001e220000000a00 */
[----:B-1----:R-:W-:-:S06]  /*00f0*/  ULEA UR4, UR5, UR4, 0x18 ;  /* 0x0000000405047291 */ /* 0x002fcc000f8ec0ff */
[----:B------:R-:W-:Y:S01]  /*0100*/  LEA R7, R7, UR4, 0x2 ;  /* 0x0000000407077c11 */ /* 0x000fe2000f8e10ff */
[----:B0-----:R-:W-:-:S04]  /*0110*/  IMAD.WIDE R2, R5, 0x4, R2 ;  /* 0x0000000405027825 */ /* 0x001fc800078e0202 */
[----:B--2---:R-:W-:Y:S04]  /*0120*/  STS [R7+0x10], R0 ;  /* 0x0000100007007388 */ /* 0x004fe80000000800 */
[----:B---3--:R-:W-:Y:S04]  /*0130*/  @!P0 STS [R7], R4 ;  /* 0x0000000407008388 */ /* 0x008fe80000000800 */
[----:B----4-:R-:W-:Y:S01]  /*0140*/  @!P0 STS [R7+0x210], R6 ;  /* 0x0002100607008388 */ /* 0x010fe20000000800 */
[----:B------:R-:W-:Y:S06]  /*0150*/  BAR.SYNC.DEFER_BLOCKING 0x0 ;  /* 0x0000000000007b1d */ /* 0x000fec0000010000 */
[----:B------:R-:W-:Y:S04]  /*0160*/  LDS R8, [R7] ;  /* 0x0000000007087984 */ /* 0x000fe80000000800 */
[----:B------:R-:W-:Y:S04]  /*0170*/  LDS R9, [R7+0x4] ;  /* 0x0000040007097984 */ /* 0x000fe80000000800 */
[----:B------:R-:W0:Y:S04]  /*0180*/  LDS R10, [R7+0x8] ;  /* 0x00000800070a7984 */ /* 0x000e280000000800 */
[----:B------:R-:W-:Y:S04]  /*0190*/  LDS R11, [R7+0xc] ;  /* 0x00000c00070b7984 */ /* 0x000fe80000000800 */
[----:B------:R-:W1:Y:S04]  /*01a0*/  LDS R12, [R7+0x10] ;  /* 0x00001000070c7984 */ /* 0x000e680000000800 */
[----:B------:R-:W-:Y:S04]  /*01b0*/  LDS R13, [R7+0x14] ;  /* 0x00001400070d7984 */ /* 0x000fe80000000800 */
[----:B------:R-:W2:Y:S04]  /*01c0*/  LDS R14, [R7+0x18] ;  /* 0x00001800070e7984 */ /* 0x000ea80000000800 */
[----:B------:R-:W-:Y:S04]  /*01d0*/  LDS R15, [R7+0x1c] ;  /* 0x00001c00070f7984 */ /* 0x000fe80000000800 */
[----:B------:R-:W3:Y:S01]  /*01e0*/  LDS R0, [R7+0x20] ;  /* 0x0000200007007984 */ /* 0x000ee20000000800 */
[----:B0-----:R-:W-:-:S04]  /*01f0*/  IADD3 R8, PT, PT, R10, R9, R8 ;  /* 0x000000090a087210 */ /* 0x001fc80007ffe008 */
[----:B-1----:R-:W-:-:S04]  /*0200*/  IADD3 R8, PT, PT, R12, R11, R8 ;  /* 0x0000000b0c087210 */ /* 0x002fc80007ffe008 */
[----:B--2---:R-:W-:-:S04]  /*0210*/  IADD3 R8, PT, PT, R14, R13, R8 ;  /* 0x0000000d0e087210 */ /* 0x004fc80007ffe008 */
[----:B---3--:R-:W-:-:S05]  /*0220*/  IADD3 R15, PT, PT, R0, R15, R8 ;  /* 0x0000000f000f7210 */ /* 0x008fca0007ffe008 */
[----:B------:R-:W-:Y:S01]  /*0230*/  STG.E desc[UR6][R2.64], R15 ;  /* 0x0000000f02007986 */ /* 0x000fe2000c101906 */
[----:B------:R-:W-:Y:S05]  /*0240*/  EXIT ;  /* 0x000000000000794d */ /* 0x000fea0003800000 */
.L_x_0:
[----:B------:R-:W-:-:S00]  /*0250*/  BRA `(.L_x_0) ;  /* 0xfffffffc00fc7947 */ /* 0x000fc0000383ffff */
[----:B------:R-:W-:-:S00]  /*0260*/  NOP ;  /* 0x0000000000007918 */ /* 0x000fc00000000000 */
        /* <DEDUP_REMOVED lines=9> */
.L_x_1:


//--------------------- .nv.shared._Z9stencil1dPiS_ --------------------------
	.section	.nv.shared._Z9stencil1dPiS_,"aw",@nobits
	.sectionflags	@""
	.align	4
.nv.shared._Z9stencil1dPiS_:
	.zero		1568


//--------------------- .nv.shared.reserved.0     --------------------------
	.section	.nv.shared.reserved.0,"aw",@nobits
	.weak		__nv_reservedSMEM_offset_0_alias
	.size		__nv_reservedSMEM_offset_0_alias, 0, 64
	.other		__nv_reservedSMEM_offset_0_alias,@"STO_CUDA_RESERVED_SHARED STV_DEFAULT"
__nv_reservedSMEM_offset_0_alias:
	.zero		0
	.zero		64


//--------------------- .nv.constant0._Z9stencil1dPiS_ --------------------------
	.section	.nv.constant0._Z9stencil1dPiS_,"a",@progbits
	.sectionflags	@""
	.align	4
.nv.constant0._Z9stencil1dPiS_:
	.zero		912


//--------------------- SYMBOLS --------------------------

	.type		.nv.reservedSmem.offset0,@object
	.size		.nv.reservedSmem.offset0,0x4
	.type		.nv.reservedSmem.cap,@object
	.size		.nv.reservedSmem.cap,0x4
